	.headerflags	@"EF_CUDA_TEXMODE_UNIFIED EF_CUDA_64BIT_ADDRESS EF_CUDA_ACCELERATORS EF_CUDA_SM90 EF_CUDA_VIRTUAL_SM(EF_CUDA_SM90)"
	.elftype	@"ET_EXEC"


//--------------------- .nv.info                  --------------------------
	.section	.nv.info,"",@"SHT_CUDA_INFO"
	.align	4


	//----- nvinfo : EIATTR_REGCOUNT
	.align		4
        /*0000*/ 	.byte	0x04, 0x2f
        /*0002*/ 	.short	(.L_1 - .L_0)
	.align		4
.L_0:
        /*0004*/ 	.word	index@(triton_poi_fused__softmax_0)
        /*0008*/ 	.word	0x0000000e


	//----- nvinfo : EIATTR_MIN_STACK_SIZE
	.align		4
.L_1:
        /*000c*/ 	.byte	0x04, 0x12
        /*000e*/ 	.short	(.L_3 - .L_2)
	.align		4
.L_2:
        /*0010*/ 	.word	index@(triton_poi_fused__softmax_0)
        /*0014*/ 	.word	0x00000000


	//----- nvinfo : EIATTR_FRAME_SIZE
	.align		4
.L_3:
        /*0018*/ 	.byte	0x04, 0x11
        /*001a*/ 	.short	(.L_5 - .L_4)
	.align		4
.L_4:
        /*001c*/ 	.word	index@(triton_poi_fused__softmax_0)
        /*0020*/ 	.word	0x00000000


	//----- nvinfo : EIATTR_MIN_STACK_SIZE
	.align		4
.L_5:
        /*0024*/ 	.byte	0x04, 0x12
        /*0026*/ 	.short	(.L_7 - .L_6)
	.align		4
.L_6:
        /*0028*/ 	.word	index@(triton_poi_fused__softmax_0)
        /*002c*/ 	.word	0x00000000
.L_7:


//--------------------- .nv.info.triton_poi_fused__softmax_0 --------------------------
	.section	.nv.info.triton_poi_fused__softmax_0,"",@"SHT_CUDA_INFO"
	.sectionflags	@""
	.align	4


	//----- nvinfo : EIATTR_CUDA_API_VERSION
	.align		4
        /*0000*/ 	.byte	0x04, 0x37
        /*0002*/ 	.short	(.L_9 - .L_8)
.L_8:
        /*0004*/ 	.word	0x0000007c


	//----- nvinfo : EIATTR_KPARAM_INFO
	.align		4
.L_9:
        /*0008*/ 	.byte	0x04, 0x17
        /*000a*/ 	.short	(.L_11 - .L_10)
.L_10:
        /*000c*/ 	.word	0x00000000
        /*0010*/ 	.short	0x0002
        /*0012*/ 	.short	0x0010
        /*0014*/ 	.byte	0x00, 0xf0, 0x11, 0x00


	//----- nvinfo : EIATTR_KPARAM_INFO
	.align		4
.L_11:
        /*0018*/ 	.byte	0x04, 0x17
        /*001a*/ 	.short	(.L_13 - .L_12)
.L_12:
        /*001c*/ 	.word	0x00000000
        /*0020*/ 	.short	0x0001
        /*0022*/ 	.short	0x0008
        /*0024*/ 	.byte	0x00, 0xf4, 0x21, 0x00


	//----- nvinfo : EIATTR_KPARAM_INFO
	.align		4
.L_13:
        /*0028*/ 	.byte	0x04, 0x17
        /*002a*/ 	.short	(.L_15 - .L_14)
.L_14:
        /*002c*/ 	.word	0x00000000
        /*0030*/ 	.short	0x0000
        /*0032*/ 	.short	0x0000
        /*0034*/ 	.byte	0x00, 0xf4, 0x21, 0x00


	//----- nvinfo : EIATTR_SPARSE_MMA_MASK
	.align		4
.L_15:
        /*0038*/ 	.byte	0x03, 0x50
        /*003a*/ 	.short	0x0000


	//----- nvinfo : EIATTR_MAXREG_COUNT
	.align		4
        /*003c*/ 	.byte	0x03, 0x1b
        /*003e*/ 	.short	0x00ff


	//----- nvinfo : EIATTR_EXIT_INSTR_OFFSETS
	.align		4
        /*0040*/ 	.byte	0x04, 0x1c
        /*0042*/ 	.short	(.L_17 - .L_16)


	//   ....[0]....
.L_16:
        /*0044*/ 	.word	0x000002a0


	//   ....[1]....
        /*0048*/ 	.word	0x000002c0


	//----- nvinfo : EIATTR_REQNTID
	.align		4
.L_17:
        /*004c*/ 	.byte	0x04, 0x10
        /*004e*/ 	.short	(.L_19 - .L_18)
.L_18:
        /*0050*/ 	.word	0x00000020
        /*0054*/ 	.word	0x00000001
        /*0058*/ 	.word	0x00000001


	//----- nvinfo : EIATTR_CBANK_PARAM_SIZE
	.align		4
.L_19:
        /*005c*/ 	.byte	0x03, 0x19
        /*005e*/ 	.short	0x0014


	//----- nvinfo : EIATTR_PARAM_CBANK
	.align		4
        /*0060*/ 	.byte	0x04, 0x0a
        /*0062*/ 	.short	(.L_21 - .L_20)
	.align		4
.L_20:
        /*0064*/ 	.word	index@(.nv.constant0.triton_poi_fused__softmax_0)
        /*0068*/ 	.short	0x0210
        /*006a*/ 	.short	0x0014


	//----- nvinfo : EIATTR_SW_WAR
	.align		4
.L_21:
        /*006c*/ 	.byte	0x04, 0x36
        /*006e*/ 	.short	(.L_23 - .L_22)
.L_22:
        /*0070*/ 	.word	0x00000008
.L_23:


//--------------------- .nv.callgraph             --------------------------
	.section	.nv.callgraph,"",@"SHT_CUDA_CALLGRAPH"
	.align	4
	.sectionentsize	8
	.align		4
        /*0000*/ 	.word	0x00000000
	.align		4
        /*0004*/ 	.word	0xffffffff
	.align		4
        /*0008*/ 	.word	0x00000000
	.align		4
        /*000c*/ 	.word	0xfffffffe
	.align		4
        /*0010*/ 	.word	0x00000000
	.align		4
        /*0014*/ 	.word	0xfffffffd
	.align		4
        /*0018*/ 	.word	0x00000000
	.align		4
        /*001c*/ 	.word	0xfffffffc


//--------------------- .text.triton_poi_fused__softmax_0 --------------------------
	.section	.text.triton_poi_fused__softmax_0,"ax",@progbits
	.align	128
        .global         triton_poi_fused__softmax_0
        .type           triton_poi_fused__softmax_0,@function
        .size           triton_poi_fused__softmax_0,(.L_x_1 - triton_poi_fused__softmax_0)
        .other          triton_poi_fused__softmax_0,@"STO_CUDA_ENTRY STV_DEFAULT"
triton_poi_fused__softmax_0:
.text.triton_poi_fused__softmax_0:
[----:B------:R-:W0:Y:S02]  /*0000*/  LDC R1, c[0x0][0x28] ;  /* 0x00000a00ff017b82 */ /* 0x000e240000000800 */
[----:B------:R-:W1:Y:S01]  /*0010*/  S2R R10, SR_TID.X ;  /* 0x00000000000a7919 */ /* 0x000e620000002100 */
[----:B------:R-:W2:Y:S01]  /*0020*/  LDC.64 R2, c[0x0][0x210] ;  /* 0x00008400ff027b82 */ /* 0x000ea20000000a00 */
[----:B------:R-:W-:Y:S01]  /*0030*/  IMAD.MOV.U32 R11, RZ, RZ, RZ ;  /* 0x000000ffff0b7224 */ /* 0x000fe200078e00ff */
[----:B------:R-:W-:Y:S01]  /*0040*/  ULDC.64 UR4, c[0x0][0x208] ;  /* 0x0000820000047ab9 */ /* 0x000fe20000000a00 */
[----:B------:R-:W3:Y:S01]  /*0050*/  S2R R7, SR_CTAID.X ;  /* 0x0000000000077919 */ /* 0x000ee20000002500 */
[----:B------:R-:W-:Y:S01]  /*0060*/  IMAD.MOV.U32 R6, RZ, RZ, RZ ;  /* 0x000000ffff067224 */ /* 0x000fe200078e00ff */
[----:B-1----:R-:W-:Y:S02]  /*0070*/  LOP3.LUT R0, R10, 0xf, RZ, 0xc0, !PT ;  /* 0x0000000f0a007812 */ /* 0x002fe400078ec0ff */
[----:B---3--:R-:W-:-:S03]  /*0080*/  SHF.R.S32.HI R4, RZ, 0x1b, R7 ;  /* 0x0000001bff047819 */ /* 0x008fc60000011407 */
[----:B------:R-:W-:Y:S01]  /*0090*/  IMAD R7, R7, 0x10, R0 ;  /* 0x0000001007077824 */ /* 0x000fe200078e0200 */
[----:B------:R-:W-:-:S04]  /*00a0*/  SGXT R0, R4, 0x1 ;  /* 0x000000010400781a */ /* 0x000fc80000000200 */
[----:B------:R-:W-:Y:S02]  /*00b0*/  ISETP.GE.AND P0, PT, R7, 0x10, PT ;  /* 0x000000100700780c */ /* 0x000fe40003f06270 */
[----:B------:R-:W-:-:S04]  /*00c0*/  LEA.HI R0, R0, R7, RZ, 0x2 ;  /* 0x0000000700007211 */ /* 0x000fc800078f10ff */
[----:B------:R-:W-:-:S05]  /*00d0*/  LOP3.LUT R5, R0, 0xfffffffc, RZ, 0xc0, !PT ;  /* 0xfffffffc00057812 */ /* 0x000fca00078ec0ff */
[----:B--2---:R-:W-:-:S05]  /*00e0*/  IMAD.WIDE R4, R5, 0x4, R2 ;  /* 0x0000000405047825 */ /* 0x004fca00078e0202 */
[----:B------:R-:W2:Y:S01]  /*00f0*/  @!P0 LDG.E.EL R11, desc[UR4][R4.64] ;  /* 0x00000004040b8981 */ /* 0x000ea2000c2e1900 */
[----:B------:R-:W-:-:S03]  /*0100*/  CS2R R8, SRZ ;  /* 0x0000000000087805 */ /* 0x000fc6000001ff00 */
[----:B------:R-:W3:Y:S04]  /*0110*/  @!P0 LDG.E.EL R6, desc[UR4][R4.64+0x4] ;  /* 0x0000040404068981 */ /* 0x000ee8000c2e1900 */
[----:B------:R-:W4:Y:S04]  /*0120*/  @!P0 LDG.E.EL R8, desc[UR4][R4.64+0x8] ;  /* 0x0000080404088981 */ /* 0x000f28000c2e1900 */
[----:B------:R-:W5:Y:S01]  /*0130*/  @!P0 LDG.E.EL R9, desc[UR4][R4.64+0xc] ;  /* 0x00000c0404098981 */ /* 0x000f62000c2e1900 */
[----:B------:R-:W-:Y:S02]  /*0140*/  IMAD.MOV.U32 R0, RZ, RZ, RZ ;  /* 0x000000ffff007224 */ /* 0x000fe400078e00ff */
[----:B------:R-:W-:-:S05]  /*0150*/  IMAD.WIDE R2, R7, 0x4, R2 ;  /* 0x0000000407027825 */ /* 0x000fca00078e0202 */
[----:B------:R1:W5:Y:S02]  /*0160*/  @!P0 LDG.E R0, desc[UR4][R2.64] ;  /* 0x0000000402008981 */ /* 0x000364000c1e1900 */
[----:B-1----:R-:W1:Y:S02]  /*0170*/  LDC.64 R2, c[0x0][0x218] ;  /* 0x00008600ff027b82 */ /* 0x002e640000000a00 */
[----:B-1----:R-:W-:Y:S01]  /*0180*/  IMAD.WIDE R2, R7, 0x4, R2 ;  /* 0x0000000407027825 */ /* 0x002fe200078e0202 */
[C---:B--2---:R-:W-:Y:S02]  /*0190*/  FSETP.NAN.AND P1, PT, R11.reuse, R11, PT ;  /* 0x0000000b0b00720b */ /* 0x044fe40003f28000 */
[----:B---3--:R-:W-:-:S11]  /*01a0*/  FSETP.GT.AND P0, PT, R11, R6, PT ;  /* 0x000000060b00720b */ /* 0x008fd60003f04000 */
[----:B------:R-:W-:-:S04]  /*01b0*/  @!P1 FSEL R11, R11, R6, P0 ;  /* 0x000000060b0b9208 */ /* 0x000fc80000000000 */
[C---:B----4-:R-:W-:Y:S02]  /*01c0*/  FSETP.GT.AND P0, PT, R11.reuse, R8, PT ;  /* 0x000000080b00720b */ /* 0x050fe40003f04000 */
[----:B------:R-:W-:-:S11]  /*01d0*/  FSETP.NAN.AND P1, PT, R11, R11, PT ;  /* 0x0000000b0b00720b */ /* 0x000fd60003f28000 */
[----:B------:R-:W-:-:S04]  /*01e0*/  @!P0 FSEL R11, R11, R8, P1 ;  /* 0x000000080b0b8208 */ /* 0x000fc80000800000 */
[C---:B-----5:R-:W-:Y:S02]  /*01f0*/  FSETP.GT.AND P0, PT, R11.reuse, R9, PT ;  /* 0x000000090b00720b */ /* 0x060fe40003f04000 */
[----:B------:R-:W-:-:S11]  /*0200*/  FSETP.NAN.AND P1, PT, R11, R11, PT ;  /* 0x0000000b0b00720b */ /* 0x000fd60003f28000 */
[----:B------:R-:W-:Y:S02]  /*0210*/  @!P0 FSEL R11, R11, R9, P1 ;  /* 0x000000090b0b8208 */ /* 0x000fe40000800000 */
[----:B------:R-:W-:-:S03]  /*0220*/  LOP3.LUT P0, RZ, R10, 0x10, RZ, 0xc0, !PT ;  /* 0x000000100aff7812 */ /* 0x000fc6000780c0ff */
[----:B------:R-:W-:Y:S01]  /*0230*/  FADD R0, -R11, R0 ;  /* 0x000000000b007221 */ /* 0x000fe20000000100 */
[----:B------:R-:W-:-:S03]  /*0240*/  ISETP.LT.AND P0, PT, R7, 0x10, !P0 ;  /* 0x000000100700780c */ /* 0x000fc60004701270 */
[----:B------:R-:W-:-:S05]  /*0250*/  FMUL R0, R0, 1.4426950216293334961 ;  /* 0x3fb8aa3b00007820 */ /* 0x000fca0000400000 */
[----:B------:R-:W-:-:S13]  /*0260*/  FSETP.GEU.AND P1, PT, R0, -126, PT ;  /* 0xc2fc00000000780b */ /* 0x000fda0003f2e000 */
[----:B------:R-:W-:-:S04]  /*0270*/  @!P1 FMUL R0, R0, 0.5 ;  /* 0x3f00000000009820 */ /* 0x000fc80000400000 */
[----:B------:R-:W1:Y:S02]  /*0280*/  MUFU.EX2 R5, R0 ;  /* 0x0000000000057308 */ /* 0x000e640000000800 */
[----:B-1----:R-:W-:Y:S01]  /*0290*/  @!P1 FMUL R5, R5, R5 ;  /* 0x0000000505059220 */ /* 0x002fe20000400000 */
[----:B------:R-:W-:Y:S06]  /*02a0*/  @!P0 EXIT ;  /* 0x000000000000894d */ /* 0x000fec0003800000 */
[----:B------:R-:W-:Y:S01]  /*02b0*/  STG.E desc[UR4][R2.64], R5 ;  /* 0x0000000502007986 */ /* 0x000fe2000c101904 */
[----:B------:R-:W-:Y:S05]  /*02c0*/  EXIT ;  /* 0x000000000000794d */ /* 0x000fea0003800000 */
.L_x_0:
[----:B------:R-:W-:-:S00]  /*02d0*/  BRA `(.L_x_0) ;  /* 0xfffffffc00fc7947 */ /* 0x000fc0000383ffff */
[----:B------:R-:W-:-:S00]  /*02e0*/  NOP ;  /* 0x0000000000007918 */ /* 0x000fc00000000000 */
        /* <DEDUP_REMOVED lines=9> */
.L_x_1:


//--------------------- .nv.constant0.triton_poi_fused__softmax_0 --------------------------
	.section	.nv.constant0.triton_poi_fused__softmax_0,"a",@progbits
	.sectionflags	@""
	.align	4
.nv.constant0.triton_poi_fused__softmax_0:
	.zero		548
